	.headerflags	@"EF_CUDA_TEXMODE_UNIFIED EF_CUDA_64BIT_ADDRESS EF_CUDA_ACCELERATORS EF_CUDA_SM90 EF_CUDA_VIRTUAL_SM(EF_CUDA_SM90)"
	.elftype	@"ET_EXEC"


//--------------------- .nv.info                  --------------------------
	.section	.nv.info,"",@"SHT_CUDA_INFO"
	.align	4


	//----- nvinfo : EIATTR_REGCOUNT
	.align		4
        /*0000*/ 	.byte	0x04, 0x2f
        /*0002*/ 	.short	(.L_3 - .L_2)
	.align		4
.L_2:
        /*0004*/ 	.word	index@(triton_poi_fused__native_batch_norm_legit_no_training_convolution_relu_31)
        /*0008*/ 	.word	0x00000016


	//----- nvinfo : EIATTR_MIN_STACK_SIZE
	.align		4
.L_3:
        /*000c*/ 	.byte	0x04, 0x12
        /*000e*/ 	.short	(.L_5 - .L_4)
	.align		4
.L_4:
        /*0010*/ 	.word	index@(triton_poi_fused__native_batch_norm_legit_no_training_convolution_relu_31)
        /*0014*/ 	.word	0x00000000


	//----- nvinfo : EIATTR_FRAME_SIZE
	.align		4
.L_5:
        /*0018*/ 	.byte	0x04, 0x11
        /*001a*/ 	.short	(.L_7 - .L_6)
	.align		4
.L_6:
        /*001c*/ 	.word	index@(triton_poi_fused__native_batch_norm_legit_no_training_convolution_relu_31)
        /*0020*/ 	.word	0x00000000


	//----- nvinfo : EIATTR_MIN_STACK_SIZE
	.align		4
.L_7:
        /*0024*/ 	.byte	0x04, 0x12
        /*0026*/ 	.short	(.L_9 - .L_8)
	.align		4
.L_8:
        /*0028*/ 	.word	index@(triton_poi_fused__native_batch_norm_legit_no_training_convolution_relu_31)
        /*002c*/ 	.word	0x00000000
.L_9:


//--------------------- .nv.info.triton_poi_fused__native_batch_norm_legit_no_training_convolution_relu_31 --------------------------
	.section	.nv.info.triton_poi_fused__native_batch_norm_legit_no_training_convolution_relu_31,"",@"SHT_CUDA_INFO"
	.sectionflags	@""
	.align	4


	//----- nvinfo : EIATTR_CUDA_API_VERSION
	.align		4
        /*0000*/ 	.byte	0x04, 0x37
        /*0002*/ 	.short	(.L_11 - .L_10)
.L_10:
        /*0004*/ 	.word	0x0000007c


	//----- nvinfo : EIATTR_KPARAM_INFO
	.align		4
.L_11:
        /*0008*/ 	.byte	0x04, 0x17
        /*000a*/ 	.short	(.L_13 - .L_12)
.L_12:
        /*000c*/ 	.word	0x00000000
        /*0010*/ 	.short	0x0007
        /*0012*/ 	.short	0x0038
        /*0014*/ 	.byte	0x00, 0xf0, 0x11, 0x00


	//----- nvinfo : EIATTR_KPARAM_INFO
	.align		4
.L_13:
        /*0018*/ 	.byte	0x04, 0x17
        /*001a*/ 	.short	(.L_15 - .L_14)
.L_14:
        /*001c*/ 	.word	0x00000000
        /*0020*/ 	.short	0x0006
        /*0022*/ 	.short	0x0030
        /*0024*/ 	.byte	0x00, 0xf4, 0x21, 0x00


	//----- nvinfo : EIATTR_KPARAM_INFO
	.align		4
.L_15:
        /*0028*/ 	.byte	0x04, 0x17
        /*002a*/ 	.short	(.L_17 - .L_16)
.L_16:
        /*002c*/ 	.word	0x00000000
        /*0030*/ 	.short	0x0005
        /*0032*/ 	.short	0x0028
        /*0034*/ 	.byte	0x00, 0xf4, 0x21, 0x00


	//----- nvinfo : EIATTR_KPARAM_INFO
	.align		4
.L_17:
        /*0038*/ 	.byte	0x04, 0x17
        /*003a*/ 	.short	(.L_19 - .L_18)
.L_18:
        /*003c*/ 	.word	0x00000000
        /*0040*/ 	.short	0x0004
        /*0042*/ 	.short	0x0020
        /*0044*/ 	.byte	0x00, 0xf4, 0x21, 0x00


	//----- nvinfo : EIATTR_KPARAM_INFO
	.align		4
.L_19:
        /*0048*/ 	.byte	0x04, 0x17
        /*004a*/ 	.short	(.L_21 - .L_20)
.L_20:
        /*004c*/ 	.word	0x00000000
        /*0050*/ 	.short	0x0003
        /*0052*/ 	.short	0x0018
        /*0054*/ 	.byte	0x00, 0xf4, 0x21, 0x00


	//----- nvinfo : EIATTR_KPARAM_INFO
	.align		4
.L_21:
        /*0058*/ 	.byte	0x04, 0x17
        /*005a*/ 	.short	(.L_23 - .L_22)
.L_22:
        /*005c*/ 	.word	0x00000000
        /*0060*/ 	.short	0x0002
        /*0062*/ 	.short	0x0010
        /*0064*/ 	.byte	0x00, 0xf4, 0x21, 0x00


	//----- nvinfo : EIATTR_KPARAM_INFO
	.align		4
.L_23:
        /*0068*/ 	.byte	0x04, 0x17
        /*006a*/ 	.short	(.L_25 - .L_24)
.L_24:
        /*006c*/ 	.word	0x00000000
        /*0070*/ 	.short	0x0001
        /*0072*/ 	.short	0x0008
        /*0074*/ 	.byte	0x00, 0xf4, 0x21, 0x00


	//----- nvinfo : EIATTR_KPARAM_INFO
	.align		4
.L_25:
        /*0078*/ 	.byte	0x04, 0x17
        /*007a*/ 	.short	(.L_27 - .L_26)
.L_26:
        /*007c*/ 	.word	0x00000000
        /*0080*/ 	.short	0x0000
        /*0082*/ 	.short	0x0000
        /*0084*/ 	.byte	0x00, 0xf4, 0x21, 0x00


	//----- nvinfo : EIATTR_SPARSE_MMA_MASK
	.align		4
.L_27:
        /*0088*/ 	.byte	0x03, 0x50
        /*008a*/ 	.short	0x0000


	//----- nvinfo : EIATTR_MAXREG_COUNT
	.align		4
        /*008c*/ 	.byte	0x03, 0x1b
        /*008e*/ 	.short	0x00ff


	//----- nvinfo : EIATTR_EXIT_INSTR_OFFSETS
	.align		4
        /*0090*/ 	.byte	0x04, 0x1c
        /*0092*/ 	.short	(.L_29 - .L_28)


	//   ....[0]....
.L_28:
        /*0094*/ 	.word	0x000003b0


	//----- nvinfo : EIATTR_REQNTID
	.align		4
.L_29:
        /*0098*/ 	.byte	0x04, 0x10
        /*009a*/ 	.short	(.L_31 - .L_30)
.L_30:
        /*009c*/ 	.word	0x00000100
        /*00a0*/ 	.word	0x00000001
        /*00a4*/ 	.word	0x00000001


	//----- nvinfo : EIATTR_CBANK_PARAM_SIZE
	.align		4
.L_31:
        /*00a8*/ 	.byte	0x03, 0x19
        /*00aa*/ 	.short	0x003c


	//----- nvinfo : EIATTR_PARAM_CBANK
	.align		4
        /*00ac*/ 	.byte	0x04, 0x0a
        /*00ae*/ 	.short	(.L_33 - .L_32)
	.align		4
.L_32:
        /*00b0*/ 	.word	index@(.nv.constant0.triton_poi_fused__native_batch_norm_legit_no_training_convolution_relu_31)
        /*00b4*/ 	.short	0x0210
        /*00b6*/ 	.short	0x003c


	//----- nvinfo : EIATTR_SW_WAR
	.align		4
.L_33:
        /*00b8*/ 	.byte	0x04, 0x36
        /*00ba*/ 	.short	(.L_35 - .L_34)
.L_34:
        /*00bc*/ 	.word	0x00000008
.L_35:


//--------------------- .nv.callgraph             --------------------------
	.section	.nv.callgraph,"",@"SHT_CUDA_CALLGRAPH"
	.align	4
	.sectionentsize	8
	.align		4
        /*0000*/ 	.word	0x00000000
	.align		4
        /*0004*/ 	.word	0xffffffff
	.align		4
        /*0008*/ 	.word	0x00000000
	.align		4
        /*000c*/ 	.word	0xfffffffe
	.align		4
        /*0010*/ 	.word	0x00000000
	.align		4
        /*0014*/ 	.word	0xfffffffd
	.align		4
        /*0018*/ 	.word	0x00000000
	.align		4
        /*001c*/ 	.word	0xfffffffc


//--------------------- .nv.constant4             --------------------------
	.section	.nv.constant4,"a",@progbits
	.align	8
	.align		8
.nv.constant4:
        /*0000*/ 	.dword	_$_str
	.align		8
        /*0008*/ 	.dword	_$_str_$_2


//--------------------- .text.triton_poi_fused__native_batch_norm_legit_no_training_convolution_relu_31 --------------------------
	.section	.text.triton_poi_fused__native_batch_norm_legit_no_training_convolution_relu_31,"ax",@progbits
	.align	128
        .global         triton_poi_fused__native_batch_norm_legit_no_training_convolution_relu_31
        .type           triton_poi_fused__native_batch_norm_legit_no_training_convolution_relu_31,@function
        .size           triton_poi_fused__native_batch_norm_legit_no_training_convolution_relu_31,(.L_x_1 - triton_poi_fused__native_batch_norm_legit_no_training_convolution_relu_31)
        .other          triton_poi_fused__native_batch_norm_legit_no_training_convolution_relu_31,@"STO_CUDA_ENTRY STV_DEFAULT"
triton_poi_fused__native_batch_norm_legit_no_training_convolution_relu_31:
.text.triton_poi_fused__native_batch_norm_legit_no_training_convolution_relu_31:
[----:B------:R-:W-:Y:S01]  /*0000*/  LDC R1, c[0x0][0x28] ;  /* 0x00000a00ff017b82 */ /* 0x000fe20000000800 */
[----:B------:R-:W1:Y:S07]  /*0010*/  S2R R0, SR_TID.X ;  /* 0x0000000000007919 */ /* 0x000e6e0000002100 */
[----:B------:R-:W2:Y:S01]  /*0020*/  LDC.64 R14, c[0x0][0x228] ;  /* 0x00008a00ff0e7b82 */ /* 0x000ea20000000a00 */
[----:B------:R-:W-:Y:S01]  /*0030*/  ULDC.64 UR4, c[0x0][0x208] ;  /* 0x0000820000047ab9 */ /* 0x000fe20000000a00 */
[----:B------:R-:W3:Y:S06]  /*0040*/  S2R R5, SR_CTAID.X ;  /* 0x0000000000057919 */ /* 0x000eec0000002500 */
[----:B------:R-:W4:Y:S08]  /*0050*/  LDC.64 R10, c[0x0][0x218] ;  /* 0x00008600ff0a7b82 */ /* 0x000f300000000a00 */
[----:B------:R-:W5:Y:S08]  /*0060*/  LDC.64 R12, c[0x0][0x220] ;  /* 0x00008800ff0c7b82 */ /* 0x000f700000000a00 */
[----:B------:R-:W5:Y:S01]  /*0070*/  LDC.64 R16, c[0x0][0x230] ;  /* 0x00008c00ff107b82 */ /* 0x000f620000000a00 */
[----:B-1----:R-:W-:-:S02]  /*0080*/  SHF.L.U32 R0, R0, 0x1, RZ ;  /* 0x0000000100007819 */ /* 0x002fc400000006ff */
[----:B---3--:R-:W-:Y:S02]  /*0090*/  SHF.R.S32.HI R3, RZ, 0x16, R5 ;  /* 0x00000016ff037819 */ /* 0x008fe40000011405 */
[----:B------:R-:W-:Y:S02]  /*00a0*/  LOP3.LUT R0, R0, 0x1fe, RZ, 0xc0, !PT ;  /* 0x000001fe00007812 */ /* 0x000fe400078ec0ff */
[----:B------:R-:W-:Y:S02]  /*00b0*/  SGXT R3, R3, 0x1 ;  /* 0x000000010303781a */ /* 0x000fe40000000200 */
[----:B------:R-:W-:Y:S02]  /*00c0*/  LEA R0, R5, R0, 0x9 ;  /* 0x0000000005007211 */ /* 0x000fe400078e48ff */
[----:B------:R-:W1:Y:S02]  /*00d0*/  LDC.64 R4, c[0x0][0x238] ;  /* 0x00008e00ff047b82 */ /* 0x000e640000000a00 */
[----:B------:R-:W-:-:S04]  /*00e0*/  LEA.HI R3, R3, R0, RZ, 0xa ;  /* 0x0000000003037211 */ /* 0x000fc800078f50ff */
[----:B------:R-:W-:-:S04]  /*00f0*/  SHF.R.S32.HI R3, RZ, 0xa, R3 ;  /* 0x0000000aff037819 */ /* 0x000fc80000011403 */
[----:B------:R-:W-:-:S04]  /*0100*/  LEA.HI R2, R3, R3, RZ, 0x6 ;  /* 0x0000000303027211 */ /* 0x000fc800078f30ff */
[----:B------:R-:W-:-:S04]  /*0110*/  LOP3.LUT R2, R2, 0xffffffc0, RZ, 0xc0, !PT ;  /* 0xffffffc002027812 */ /* 0x000fc800078ec0ff */
[----:B------:R-:W-:Y:S02]  /*0120*/  IADD3 R19, R3, -R2, RZ ;  /* 0x8000000203137210 */ /* 0x000fe40007ffe0ff */
[----:B------:R-:W3:Y:S03]  /*0130*/  LDC.64 R2, c[0x0][0x210] ;  /* 0x00008400ff027b82 */ /* 0x000ee60000000a00 */
[----:B--2---:R-:W-:-:S05]  /*0140*/  IMAD.WIDE R14, R19, 0x4, R14 ;  /* 0x00000004130e7825 */ /* 0x004fca00078e020e */
[----:B------:R2:W2:Y:S01]  /*0150*/  LDG.E.EL R18, desc[UR4][R14.64] ;  /* 0x000000040e127981 */ /* 0x0004a2000c2e1900 */
[----:B----4-:R-:W-:-:S04]  /*0160*/  IMAD.WIDE R10, R19, 0x4, R10 ;  /* 0x00000004130a7825 */ /* 0x010fc800078e020a */
[----:B-----5:R-:W-:Y:S01]  /*0170*/  IMAD.WIDE R12, R19, 0x4, R12 ;  /* 0x00000004130c7825 */ /* 0x020fe200078e020c */
[----:B------:R4:W5:Y:S04]  /*0180*/  LDG.E.EL R8, desc[UR4][R10.64] ;  /* 0x000000040a087981 */ /* 0x000968000c2e1900 */
[----:B------:R-:W5:Y:S01]  /*0190*/  LDG.E.EL R9, desc[UR4][R12.64] ;  /* 0x000000040c097981 */ /* 0x000f62000c2e1900 */
[----:B---3--:R-:W-:-:S05]  /*01a0*/  IMAD.WIDE R2, R0, 0x4, R2 ;  /* 0x0000000400027825 */ /* 0x008fca00078e0202 */
[----:B------:R-:W5:Y:S01]  /*01b0*/  LDG.E.64 R6, desc[UR4][R2.64] ;  /* 0x0000000402067981 */ /* 0x000f62000c1e1b00 */
[----:B0-2---:R-:W-:-:S04]  /*01c0*/  IMAD.WIDE R14, R19, 0x4, R16 ;  /* 0x00000004130e7825 */ /* 0x005fc800078e0210 */
[----:B-1----:R-:W-:Y:S02]  /*01d0*/  IMAD.WIDE R16, R19, 0x4, R4 ;  /* 0x0000000413107825 */ /* 0x002fe400078e0204 */
[----:B------:R-:W2:Y:S01]  /*01e0*/  LDG.E.EL R14, desc[UR4][R14.64] ;  /* 0x000000040e0e7981 */ /* 0x000ea2000c2e1900 */
[----:B----4-:R-:W-:Y:S01]  /*01f0*/  HFMA2.MMA R10, -RZ, RZ, 1.625, 0 ;  /* 0x3e800000ff0a7435 */ /* 0x010fe200000001ff */
[----:B------:R-:W0:Y:S02]  /*0200*/  LDC.64 R4, c[0x0][0x240] ;  /* 0x00009000ff047b82 */ /* 0x000e240000000a00 */
[----:B------:R-:W2:Y:S01]  /*0210*/  LDG.E.EL R17, desc[UR4][R16.64] ;  /* 0x0000000410117981 */ /* 0x000ea2000c2e1900 */
[----:B0-----:R-:W-:-:S04]  /*0220*/  IMAD.WIDE R4, R0, 0x4, R4 ;  /* 0x0000000400047825 */ /* 0x001fc800078e0204 */
[----:B------:R-:W-:-:S04]  /*0230*/  FADD R18, R18, 9.9999997473787516356e-06 ;  /* 0x3727c5ac12127421 */ /* 0x000fc80000000000 */
[----:B------:R-:W0:Y:S02]  /*0240*/  MUFU.SQRT R19, R18 ;  /* 0x0000001200137308 */ /* 0x000e240000002000 */
[C---:B0-----:R-:W-:Y:S02]  /*0250*/  FSETP.GT.AND P0, PT, R19.reuse, 8.50705917302346158658e+37, PT ;  /* 0x7e8000001300780b */ /* 0x041fe40003f04000 */
[----:B------:R-:W-:-:S11]  /*0260*/  FSETP.GEU.AND P1, PT, R19, 1.175494350822287508e-38, PT ;  /* 0x008000001300780b */ /* 0x000fd60003f2e000 */
[----:B------:R-:W-:-:S04]  /*0270*/  @P0 FMUL R19, R19, 0.25 ;  /* 0x3e80000013130820 */ /* 0x000fc80000400000 */
[----:B------:R-:W-:-:S06]  /*0280*/  @!P1 FMUL R19, R19, 16777216 ;  /* 0x4b80000013139820 */ /* 0x000fcc0000400000 */
[----:B------:R-:W0:Y:S01]  /*0290*/  MUFU.RCP R19, R19 ;  /* 0x0000001300137308 */ /* 0x000e220000001000 */
[----:B------:R-:W-:Y:S01]  /*02a0*/  FSEL R10, R10, 1, P0 ;  /* 0x3f8000000a0a7808 */ /* 0x000fe20000000000 */
[--C-:B-----5:R-:W-:Y:S01]  /*02b0*/  FADD R6, R6, R8.reuse ;  /* 0x0000000806067221 */ /* 0x120fe20000000000 */
[----:B------:R-:W-:-:S03]  /*02c0*/  FADD R7, R7, R8 ;  /* 0x0000000807077221 */ /* 0x000fc60000000000 */
[----:B------:R-:W-:Y:S01]  /*02d0*/  @!P1 FMUL R10, R10, 16777216 ;  /* 0x4b8000000a0a9820 */ /* 0x000fe20000400000 */
[C---:B------:R-:W-:Y:S01]  /*02e0*/  FADD R8, -R9.reuse, R6 ;  /* 0x0000000609087221 */ /* 0x040fe20000000100 */
[----:B------:R-:W-:Y:S02]  /*02f0*/  FADD R9, -R9, R7 ;  /* 0x0000000709097221 */ /* 0x000fe40000000100 */
[----:B0-----:R-:W-:-:S04]  /*0300*/  FMUL R10, R19, R10 ;  /* 0x0000000a130a7220 */ /* 0x001fc80000400000 */
[-C--:B------:R-:W-:Y:S01]  /*0310*/  FMUL R8, R8, R10.reuse ;  /* 0x0000000a08087220 */ /* 0x080fe20000400000 */
[----:B------:R-:W-:-:S03]  /*0320*/  FMUL R10, R9, R10 ;  /* 0x0000000a090a7220 */ /* 0x000fc60000400000 */
[C-C-:B--2---:R-:W-:Y:S01]  /*0330*/  FFMA R8, R14.reuse, R8, R17.reuse ;  /* 0x000000080e087223 */ /* 0x144fe20000000011 */
[----:B------:R-:W-:-:S04]  /*0340*/  FFMA R10, R14, R10, R17 ;  /* 0x0000000a0e0a7223 */ /* 0x000fc80000000011 */
[----:B------:R-:W-:Y:S02]  /*0350*/  FSETP.GEU.AND P0, PT, R8, RZ, PT ;  /* 0x000000ff0800720b */ /* 0x000fe40003f0e000 */
[----:B------:R-:W-:Y:S02]  /*0360*/  FSETP.GEU.AND P1, PT, R10, RZ, PT ;  /* 0x000000ff0a00720b */ /* 0x000fe40003f2e000 */
[----:B------:R-:W-:Y:S02]  /*0370*/  FSEL R8, R8, RZ, P0 ;  /* 0x000000ff08087208 */ /* 0x000fe40000000000 */
[----:B------:R-:W-:Y:S01]  /*0380*/  FSEL R9, R10, RZ, P1 ;  /* 0x000000ff0a097208 */ /* 0x000fe20000800000 */
[----:B------:R-:W-:Y:S04]  /*0390*/  STG.E.64 desc[UR4][R2.64], R6 ;  /* 0x0000000602007986 */ /* 0x000fe8000c101b04 */
[----:B------:R-:W-:Y:S01]  /*03a0*/  STG.E.64 desc[UR4][R4.64], R8 ;  /* 0x0000000804007986 */ /* 0x000fe2000c101b04 */
[----:B------:R-:W-:Y:S05]  /*03b0*/  EXIT ;  /* 0x000000000000794d */ /* 0x000fea0003800000 */
.L_x_0:
[----:B------:R-:W-:-:S00]  /*03c0*/  BRA `(.L_x_0) ;  /* 0xfffffffc00fc7947 */ /* 0x000fc0000383ffff */
[----:B------:R-:W-:-:S00]  /*03d0*/  NOP ;  /* 0x0000000000007918 */ /* 0x000fc00000000000 */
        /* <DEDUP_REMOVED lines=10> */
.L_x_1:


//--------------------- .nv.global.init           --------------------------
	.section	.nv.global.init,"aw",@progbits
.nv.global.init:
	.type		_$_str,@object
	.size		_$_str,(_$_str_$_2 - _$_str)
_$_str:
        /*0000*/ 	.byte	0x5f, 0x5f, 0x43, 0x55, 0x44, 0x41, 0x5f, 0x46, 0x54, 0x5a, 0x00
	.type		_$_str_$_2,@object
	.size		_$_str_$_2,(.L_1 - _$_str_$_2)
_$_str_$_2:
        /*000b*/ 	.byte	0x5f, 0x5f, 0x43, 0x55, 0x44, 0x41, 0x5f, 0x50, 0x52, 0x45, 0x43, 0x5f, 0x53, 0x51, 0x52, 0x54
        /*001b*/ 	.byte	0x00
.L_1:


//--------------------- .nv.constant0.triton_poi_fused__native_batch_norm_legit_no_training_convolution_relu_31 --------------------------
	.section	.nv.constant0.triton_poi_fused__native_batch_norm_legit_no_training_convolution_relu_31,"a",@progbits
	.sectionflags	@""
	.align	4
.nv.constant0.triton_poi_fused__native_batch_norm_legit_no_training_convolution_relu_31:
	.zero		588
